//
// Generated by NVIDIA NVVM Compiler
//
// Compiler Build ID: CL-36424714
// Cuda compilation tools, release 13.0, V13.0.88
// Based on NVVM 20.0.0
//

.version 9.0
.target sm_100
.address_size 64

	// .globl	feature_transformer_slice_forward
// _ZZ33feature_transformer_slice_forwardE13shared_output has been demoted

.visible .entry feature_transformer_slice_forward(
	.param .u64 .ptr .align 1 feature_transformer_slice_forward_param_0,
	.param .u64 .ptr .align 1 feature_transformer_slice_forward_param_1,
	.param .u64 .ptr .align 1 feature_transformer_slice_forward_param_2,
	.param .u64 .ptr .align 1 feature_transformer_slice_forward_param_3
)
{
	.reg .pred 	%p<35>;
	.reg .b32 	%r<77>;
	.reg .b32 	%f<73>;
	.reg .b64 	%rd<90>;
	// demoted variable
	.shared .align 4 .b8 _ZZ33feature_transformer_slice_forwardE13shared_output[1024];
	ld.param.u64 	%rd7, [feature_transformer_slice_forward_param_0];
	ld.param.u64 	%rd8, [feature_transformer_slice_forward_param_1];
	ld.param.u64 	%rd9, [feature_transformer_slice_forward_param_2];
	ld.param.u64 	%rd10, [feature_transformer_slice_forward_param_3];
	cvta.to.global.u64 	%rd11, %rd9;
	cvta.to.global.u64 	%rd1, %rd10;
	cvta.to.global.u64 	%rd2, %rd8;
	cvta.to.global.u64 	%rd12, %rd7;
	mov.u32 	%r37, %ctaid.x;
	mov.u32 	%r38, %tid.x;
	mul.lo.s32 	%r39, %r37, 257;
	cvt.u64.u32 	%rd3, %r39;
	cvt.u64.u32 	%rd4, %r38;
	shl.b32 	%r40, %r38, 2;
	mov.u32 	%r41, _ZZ33feature_transformer_slice_forwardE13shared_output;
	add.s32 	%r1, %r41, %r40;
	mul.lo.s32 	%r42, %r37, 30;
	mul.wide.u32 	%rd13, %r42, 4;
	add.s64 	%rd5, %rd12, %rd13;
	mul.wide.u32 	%rd14, %r38, 4;
	add.s64 	%rd15, %rd11, %rd14;
	ld.global.f32 	%f71, [%rd15];
	st.shared.f32 	[%r1], %f71;
	mov.b32 	%r76, 0;
$L__BB0_1:
	mul.wide.u32 	%rd16, %r76, 4;
	add.s64 	%rd6, %rd5, %rd16;
	ld.global.u32 	%r3, [%rd6];
	setp.eq.s32 	%p1, %r3, -1;
	@%p1 bra 	$L__BB0_4;
	mul.lo.s32 	%r43, %r3, 257;
	cvt.u64.u32 	%rd17, %r43;
	add.s64 	%rd18, %rd17, %rd4;
	shl.b64 	%rd19, %rd18, 2;
	add.s64 	%rd20, %rd2, %rd19;
	ld.global.f32 	%f37, [%rd20+4];
	add.f32 	%f71, %f37, %f71;
	st.shared.f32 	[%r1], %f71;
	ld.global.u32 	%r4, [%rd6+4];
	setp.eq.s32 	%p2, %r4, -1;
	@%p2 bra 	$L__BB0_4;
	mul.lo.s32 	%r44, %r4, 257;
	cvt.u64.u32 	%rd21, %r44;
	add.s64 	%rd22, %rd21, %rd4;
	shl.b64 	%rd23, %rd22, 2;
	add.s64 	%rd24, %rd2, %rd23;
	ld.global.f32 	%f38, [%rd24+4];
	add.f32 	%f71, %f38, %f71;
	st.shared.f32 	[%r1], %f71;
	add.s32 	%r76, %r76, 2;
	setp.ne.s32 	%p3, %r76, 30;
	@%p3 bra 	$L__BB0_1;
$L__BB0_4:
	cvt.u32.u64 	%r45, %rd4;
	setp.ne.s32 	%p4, %r45, 0;
	@%p4 bra 	$L__BB0_37;
	ld.global.u32 	%r6, [%rd5];
	setp.eq.s32 	%p5, %r6, -1;
	mov.f32 	%f72, 0f00000000;
	@%p5 bra 	$L__BB0_36;
	mul.lo.s32 	%r46, %r6, 257;
	mul.wide.u32 	%rd25, %r46, 4;
	add.s64 	%rd26, %rd2, %rd25;
	ld.global.f32 	%f40, [%rd26];
	add.f32 	%f72, %f40, 0f00000000;
	ld.global.u32 	%r7, [%rd5+4];
	setp.eq.s32 	%p6, %r7, -1;
	@%p6 bra 	$L__BB0_36;
	mul.lo.s32 	%r47, %r7, 257;
	mul.wide.u32 	%rd27, %r47, 4;
	add.s64 	%rd28, %rd2, %rd27;
	ld.global.f32 	%f41, [%rd28];
	add.f32 	%f72, %f72, %f41;
	ld.global.u32 	%r8, [%rd5+8];
	setp.eq.s32 	%p7, %r8, -1;
	@%p7 bra 	$L__BB0_36;
	mul.lo.s32 	%r48, %r8, 257;
	mul.wide.u32 	%rd29, %r48, 4;
	add.s64 	%rd30, %rd2, %rd29;
	ld.global.f32 	%f42, [%rd30];
	add.f32 	%f72, %f72, %f42;
	ld.global.u32 	%r9, [%rd5+12];
	setp.eq.s32 	%p8, %r9, -1;
	@%p8 bra 	$L__BB0_36;
	mul.lo.s32 	%r49, %r9, 257;
	mul.wide.u32 	%rd31, %r49, 4;
	add.s64 	%rd32, %rd2, %rd31;
	ld.global.f32 	%f43, [%rd32];
	add.f32 	%f72, %f72, %f43;
	ld.global.u32 	%r10, [%rd5+16];
	setp.eq.s32 	%p9, %r10, -1;
	@%p9 bra 	$L__BB0_36;
	mul.lo.s32 	%r50, %r10, 257;
	mul.wide.u32 	%rd33, %r50, 4;
	add.s64 	%rd34, %rd2, %rd33;
	ld.global.f32 	%f44, [%rd34];
	add.f32 	%f72, %f72, %f44;
	ld.global.u32 	%r11, [%rd5+20];
	setp.eq.s32 	%p10, %r11, -1;
	@%p10 bra 	$L__BB0_36;
	mul.lo.s32 	%r51, %r11, 257;
	mul.wide.u32 	%rd35, %r51, 4;
	add.s64 	%rd36, %rd2, %rd35;
	ld.global.f32 	%f45, [%rd36];
	add.f32 	%f72, %f72, %f45;
	ld.global.u32 	%r12, [%rd5+24];
	setp.eq.s32 	%p11, %r12, -1;
	@%p11 bra 	$L__BB0_36;
	mul.lo.s32 	%r52, %r12, 257;
	mul.wide.u32 	%rd37, %r52, 4;
	add.s64 	%rd38, %rd2, %rd37;
	ld.global.f32 	%f46, [%rd38];
	add.f32 	%f72, %f72, %f46;
	ld.global.u32 	%r13, [%rd5+28];
	setp.eq.s32 	%p12, %r13, -1;
	@%p12 bra 	$L__BB0_36;
	mul.lo.s32 	%r53, %r13, 257;
	mul.wide.u32 	%rd39, %r53, 4;
	add.s64 	%rd40, %rd2, %rd39;
	ld.global.f32 	%f47, [%rd40];
	add.f32 	%f72, %f72, %f47;
	ld.global.u32 	%r14, [%rd5+32];
	setp.eq.s32 	%p13, %r14, -1;
	@%p13 bra 	$L__BB0_36;
	mul.lo.s32 	%r54, %r14, 257;
	mul.wide.u32 	%rd41, %r54, 4;
	add.s64 	%rd42, %rd2, %rd41;
	ld.global.f32 	%f48, [%rd42];
	add.f32 	%f72, %f72, %f48;
	ld.global.u32 	%r15, [%rd5+36];
	setp.eq.s32 	%p14, %r15, -1;
	@%p14 bra 	$L__BB0_36;
	mul.lo.s32 	%r55, %r15, 257;
	mul.wide.u32 	%rd43, %r55, 4;
	add.s64 	%rd44, %rd2, %rd43;
	ld.global.f32 	%f49, [%rd44];
	add.f32 	%f72, %f72, %f49;
	ld.global.u32 	%r16, [%rd5+40];
	setp.eq.s32 	%p15, %r16, -1;
	@%p15 bra 	$L__BB0_36;
	mul.lo.s32 	%r56, %r16, 257;
	mul.wide.u32 	%rd45, %r56, 4;
	add.s64 	%rd46, %rd2, %rd45;
	ld.global.f32 	%f50, [%rd46];
	add.f32 	%f72, %f72, %f50;
	ld.global.u32 	%r17, [%rd5+44];
	setp.eq.s32 	%p16, %r17, -1;
	@%p16 bra 	$L__BB0_36;
	mul.lo.s32 	%r57, %r17, 257;
	mul.wide.u32 	%rd47, %r57, 4;
	add.s64 	%rd48, %rd2, %rd47;
	ld.global.f32 	%f51, [%rd48];
	add.f32 	%f72, %f72, %f51;
	ld.global.u32 	%r18, [%rd5+48];
	setp.eq.s32 	%p17, %r18, -1;
	@%p17 bra 	$L__BB0_36;
	mul.lo.s32 	%r58, %r18, 257;
	mul.wide.u32 	%rd49, %r58, 4;
	add.s64 	%rd50, %rd2, %rd49;
	ld.global.f32 	%f52, [%rd50];
	add.f32 	%f72, %f72, %f52;
	ld.global.u32 	%r19, [%rd5+52];
	setp.eq.s32 	%p18, %r19, -1;
	@%p18 bra 	$L__BB0_36;
	mul.lo.s32 	%r59, %r19, 257;
	mul.wide.u32 	%rd51, %r59, 4;
	add.s64 	%rd52, %rd2, %rd51;
	ld.global.f32 	%f53, [%rd52];
	add.f32 	%f72, %f72, %f53;
	ld.global.u32 	%r20, [%rd5+56];
	setp.eq.s32 	%p19, %r20, -1;
	@%p19 bra 	$L__BB0_36;
	mul.lo.s32 	%r60, %r20, 257;
	mul.wide.u32 	%rd53, %r60, 4;
	add.s64 	%rd54, %rd2, %rd53;
	ld.global.f32 	%f54, [%rd54];
	add.f32 	%f72, %f72, %f54;
	ld.global.u32 	%r21, [%rd5+60];
	setp.eq.s32 	%p20, %r21, -1;
	@%p20 bra 	$L__BB0_36;
	mul.lo.s32 	%r61, %r21, 257;
	mul.wide.u32 	%rd55, %r61, 4;
	add.s64 	%rd56, %rd2, %rd55;
	ld.global.f32 	%f55, [%rd56];
	add.f32 	%f72, %f72, %f55;
	ld.global.u32 	%r22, [%rd5+64];
	setp.eq.s32 	%p21, %r22, -1;
	@%p21 bra 	$L__BB0_36;
	mul.lo.s32 	%r62, %r22, 257;
	mul.wide.u32 	%rd57, %r62, 4;
	add.s64 	%rd58, %rd2, %rd57;
	ld.global.f32 	%f56, [%rd58];
	add.f32 	%f72, %f72, %f56;
	ld.global.u32 	%r23, [%rd5+68];
	setp.eq.s32 	%p22, %r23, -1;
	@%p22 bra 	$L__BB0_36;
	mul.lo.s32 	%r63, %r23, 257;
	mul.wide.u32 	%rd59, %r63, 4;
	add.s64 	%rd60, %rd2, %rd59;
	ld.global.f32 	%f57, [%rd60];
	add.f32 	%f72, %f72, %f57;
	ld.global.u32 	%r24, [%rd5+72];
	setp.eq.s32 	%p23, %r24, -1;
	@%p23 bra 	$L__BB0_36;
	mul.lo.s32 	%r64, %r24, 257;
	mul.wide.u32 	%rd61, %r64, 4;
	add.s64 	%rd62, %rd2, %rd61;
	ld.global.f32 	%f58, [%rd62];
	add.f32 	%f72, %f72, %f58;
	ld.global.u32 	%r25, [%rd5+76];
	setp.eq.s32 	%p24, %r25, -1;
	@%p24 bra 	$L__BB0_36;
	mul.lo.s32 	%r65, %r25, 257;
	mul.wide.u32 	%rd63, %r65, 4;
	add.s64 	%rd64, %rd2, %rd63;
	ld.global.f32 	%f59, [%rd64];
	add.f32 	%f72, %f72, %f59;
	ld.global.u32 	%r26, [%rd5+80];
	setp.eq.s32 	%p25, %r26, -1;
	@%p25 bra 	$L__BB0_36;
	mul.lo.s32 	%r66, %r26, 257;
	mul.wide.u32 	%rd65, %r66, 4;
	add.s64 	%rd66, %rd2, %rd65;
	ld.global.f32 	%f60, [%rd66];
	add.f32 	%f72, %f72, %f60;
	ld.global.u32 	%r27, [%rd5+84];
	setp.eq.s32 	%p26, %r27, -1;
	@%p26 bra 	$L__BB0_36;
	mul.lo.s32 	%r67, %r27, 257;
	mul.wide.u32 	%rd67, %r67, 4;
	add.s64 	%rd68, %rd2, %rd67;
	ld.global.f32 	%f61, [%rd68];
	add.f32 	%f72, %f72, %f61;
	ld.global.u32 	%r28, [%rd5+88];
	setp.eq.s32 	%p27, %r28, -1;
	@%p27 bra 	$L__BB0_36;
	mul.lo.s32 	%r68, %r28, 257;
	mul.wide.u32 	%rd69, %r68, 4;
	add.s64 	%rd70, %rd2, %rd69;
	ld.global.f32 	%f62, [%rd70];
	add.f32 	%f72, %f72, %f62;
	ld.global.u32 	%r29, [%rd5+92];
	setp.eq.s32 	%p28, %r29, -1;
	@%p28 bra 	$L__BB0_36;
	mul.lo.s32 	%r69, %r29, 257;
	mul.wide.u32 	%rd71, %r69, 4;
	add.s64 	%rd72, %rd2, %rd71;
	ld.global.f32 	%f63, [%rd72];
	add.f32 	%f72, %f72, %f63;
	ld.global.u32 	%r30, [%rd5+96];
	setp.eq.s32 	%p29, %r30, -1;
	@%p29 bra 	$L__BB0_36;
	mul.lo.s32 	%r70, %r30, 257;
	mul.wide.u32 	%rd73, %r70, 4;
	add.s64 	%rd74, %rd2, %rd73;
	ld.global.f32 	%f64, [%rd74];
	add.f32 	%f72, %f72, %f64;
	ld.global.u32 	%r31, [%rd5+100];
	setp.eq.s32 	%p30, %r31, -1;
	@%p30 bra 	$L__BB0_36;
	mul.lo.s32 	%r71, %r31, 257;
	mul.wide.u32 	%rd75, %r71, 4;
	add.s64 	%rd76, %rd2, %rd75;
	ld.global.f32 	%f65, [%rd76];
	add.f32 	%f72, %f72, %f65;
	ld.global.u32 	%r32, [%rd5+104];
	setp.eq.s32 	%p31, %r32, -1;
	@%p31 bra 	$L__BB0_36;
	mul.lo.s32 	%r72, %r32, 257;
	mul.wide.u32 	%rd77, %r72, 4;
	add.s64 	%rd78, %rd2, %rd77;
	ld.global.f32 	%f66, [%rd78];
	add.f32 	%f72, %f72, %f66;
	ld.global.u32 	%r33, [%rd5+108];
	setp.eq.s32 	%p32, %r33, -1;
	@%p32 bra 	$L__BB0_36;
	mul.lo.s32 	%r73, %r33, 257;
	mul.wide.u32 	%rd79, %r73, 4;
	add.s64 	%rd80, %rd2, %rd79;
	ld.global.f32 	%f67, [%rd80];
	add.f32 	%f72, %f72, %f67;
	ld.global.u32 	%r34, [%rd5+112];
	setp.eq.s32 	%p33, %r34, -1;
	@%p33 bra 	$L__BB0_36;
	mul.lo.s32 	%r74, %r34, 257;
	mul.wide.u32 	%rd81, %r74, 4;
	add.s64 	%rd82, %rd2, %rd81;
	ld.global.f32 	%f68, [%rd82];
	add.f32 	%f72, %f72, %f68;
	ld.global.u32 	%r35, [%rd5+116];
	setp.eq.s32 	%p34, %r35, -1;
	@%p34 bra 	$L__BB0_36;
	mul.lo.s32 	%r75, %r35, 257;
	mul.wide.u32 	%rd83, %r75, 4;
	add.s64 	%rd84, %rd2, %rd83;
	ld.global.f32 	%f69, [%rd84];
	add.f32 	%f72, %f72, %f69;
$L__BB0_36:
	shl.b64 	%rd85, %rd3, 2;
	add.s64 	%rd86, %rd1, %rd85;
	st.global.f32 	[%rd86], %f72;
$L__BB0_37:
	add.s64 	%rd87, %rd3, %rd4;
	shl.b64 	%rd88, %rd87, 2;
	add.s64 	%rd89, %rd1, %rd88;
	st.global.f32 	[%rd89+4], %f71;
	ret;

}


// ===== COMPILED SASS (sm_100) =====

	.target	sm_100

	.elftype	@"ET_EXEC"


//--------------------- .note.nv.tkinfo           --------------------------
	.section	.note.nv.tkinfo,"",@"SHT_NOTE"
	.sectionflags	@"SHF_NOTE_NV_TKINFO"
	.tkinfo
        /*0018*/ 	.word	0x00000002
        /*0030*/ 	.string	""
        /*0030*/ 	.string	"ptxas"
        /*0030*/ 	.string	"Cuda compilation tools, release 13.0, V13.0.88"
        /*0030*/ 	.string	"Build cuda_13.0.r13.0/compiler.36424714_0"
        /*0030*/ 	.string	"-arch sm_100 -m 64 "



//--------------------- .note.nv.cuinfo           --------------------------
	.section	.note.nv.cuinfo,"",@"SHT_NOTE"
	.sectionflags	@"SHF_NOTE_NV_CUINFO"
        /*0018*/ 	.short	0x0002
        /*001a*/ 	.short	0x0064
        /*001c*/ 	.short	0x0082
	.zero		2


//--------------------- .nv.info                  --------------------------
	.section	.nv.info,"",@"SHT_CUDA_INFO"
	.align	4


	//----- nvinfo : EIATTR_REGCOUNT
	.align		4
        /*0000*/ 	.byte	0x04, 0x2f
        /*0002*/ 	.short	(.L_1 - .L_0)
	.align		4
.L_0:
        /*0004*/ 	.word	index@(feature_transformer_slice_forward)
        /*0008*/ 	.word	0x00000010


	//----- nvinfo : EIATTR_FRAME_SIZE
	.align		4
.L_1:
        /*000c*/ 	.byte	0x04, 0x11
        /*000e*/ 	.short	(.L_3 - .L_2)
	.align		4
.L_2:
        /*0010*/ 	.word	index@(feature_transformer_slice_forward)
        /*0014*/ 	.word	0x00000000


	//----- nvinfo : EIATTR_MIN_STACK_SIZE
	.align		4
.L_3:
        /*0018*/ 	.byte	0x04, 0x12
        /*001a*/ 	.short	(.L_5 - .L_4)
	.align		4
.L_4:
        /*001c*/ 	.word	index@(feature_transformer_slice_forward)
        /*0020*/ 	.word	0x00000000
.L_5:


//--------------------- .nv.compat                --------------------------
	.section	.nv.compat,"",@"SHT_CUDA_COMPAT_INFO"
	.align	4
        /*0000*/ 	.byte	0x02, 0x09, 0x00, 0x00, 0x02, 0x02, 0x01, 0x00, 0x02, 0x05, 0x05, 0x00, 0x03, 0x07, 0x01, 0x01
        /*0010*/ 	.byte	0x02, 0x03, 0x00, 0x00, 0x02, 0x06, 0x01, 0x00, 0x04, 0x0b, 0x08, 0x00, 0x09, 0x00, 0x00, 0x00
        /*0020*/ 	.byte	0x00, 0x00, 0x00, 0x00


//--------------------- .nv.info.feature_transformer_slice_forward --------------------------
	.section	.nv.info.feature_transformer_slice_forward,"",@"SHT_CUDA_INFO"
	.sectionflags	@""
	.align	4


	//----- nvinfo : EIATTR_CUDA_API_VERSION
	.align		4
        /*0000*/ 	.byte	0x04, 0x37
        /*0002*/ 	.short	(.L_7 - .L_6)
.L_6:
        /*0004*/ 	.word	0x00000082


	//----- nvinfo : EIATTR_KPARAM_INFO
	.align		4
.L_7:
        /*0008*/ 	.byte	0x04, 0x17
        /*000a*/ 	.short	(.L_9 - .L_8)
.L_8:
        /*000c*/ 	.word	0x00000000
        /*0010*/ 	.short	0x0003
        /*0012*/ 	.short	0x0018
        /*0014*/ 	.byte	0x00, 0xf5, 0x21, 0x00


	//----- nvinfo : EIATTR_KPARAM_INFO
	.align		4
.L_9:
        /*0018*/ 	.byte	0x04, 0x17
        /*001a*/ 	.short	(.L_11 - .L_10)
.L_10:
        /*001c*/ 	.word	0x00000000
        /*0020*/ 	.short	0x0002
        /*0022*/ 	.short	0x0010
        /*0024*/ 	.byte	0x00, 0xf5, 0x21, 0x00


	//----- nvinfo : EIATTR_KPARAM_INFO
	.align		4
.L_11:
        /*0028*/ 	.byte	0x04, 0x17
        /*002a*/ 	.short	(.L_13 - .L_12)
.L_12:
        /*002c*/ 	.word	0x00000000
        /*0030*/ 	.short	0x0001
        /*0032*/ 	.short	0x0008
        /*0034*/ 	.byte	0x00, 0xf5, 0x21, 0x00


	//----- nvinfo : EIATTR_KPARAM_INFO
	.align		4
.L_13:
        /*0038*/ 	.byte	0x04, 0x17
        /*003a*/ 	.short	(.L_15 - .L_14)
.L_14:
        /*003c*/ 	.word	0x00000000
        /*0040*/ 	.short	0x0000
        /*0042*/ 	.short	0x0000
        /*0044*/ 	.byte	0x00, 0xf5, 0x21, 0x00


	//----- nvinfo : EIATTR_SPARSE_MMA_MASK
	.align		4
.L_15:
        /*0048*/ 	.byte	0x03, 0x50
        /*004a*/ 	.short	0x0000


	//----- nvinfo : EIATTR_MAXREG_COUNT
	.align		4
        /*004c*/ 	.byte	0x03, 0x1b
        /*004e*/ 	.short	0x00ff


	//----- nvinfo : EIATTR_MERCURY_ISA_VERSION
	.align		4
        /*0050*/ 	.byte	0x03, 0x5f
        /*0052*/ 	.short	0x0101


	//----- nvinfo : EIATTR_VRC_CTA_INIT_COUNT
	.align		4
        /*0054*/ 	.byte	0x02, 0x4a
	.zero		1
	.zero		1


	//----- nvinfo : EIATTR_EXIT_INSTR_OFFSETS
	.align		4
        /*0058*/ 	.byte	0x04, 0x1c
        /*005a*/ 	.short	(.L_17 - .L_16)


	//   ....[0]....
.L_16:
        /*005c*/ 	.word	0x00002570


	//----- nvinfo : EIATTR_CRS_STACK_SIZE
	.align		4
.L_17:
        /*0060*/ 	.byte	0x04, 0x1e
        /*0062*/ 	.short	(.L_19 - .L_18)
.L_18:
        /*0064*/ 	.word	0x00000000


	//----- nvinfo : EIATTR_CBANK_PARAM_SIZE
	.align		4
.L_19:
        /*0068*/ 	.byte	0x03, 0x19
        /*006a*/ 	.short	0x0020


	//----- nvinfo : EIATTR_PARAM_CBANK
	.align		4
        /*006c*/ 	.byte	0x04, 0x0a
        /*006e*/ 	.short	(.L_21 - .L_20)
	.align		4
.L_20:
        /*0070*/ 	.word	index@(.nv.constant0.feature_transformer_slice_forward)
        /*0074*/ 	.short	0x0380
        /*0076*/ 	.short	0x0020


	//----- nvinfo : EIATTR_SW_WAR
	.align		4
.L_21:
        /*0078*/ 	.byte	0x04, 0x36
        /*007a*/ 	.short	(.L_23 - .L_22)
.L_22:
        /*007c*/ 	.word	0x00000008
.L_23:


//--------------------- .nv.callgraph             --------------------------
	.section	.nv.callgraph,"",@"SHT_CUDA_CALLGRAPH"
	.align	4
	.sectionentsize	8
	.align		4
        /*0000*/ 	.word	0x00000000
	.align		4
        /*0004*/ 	.word	0xffffffff
	.align		4
        /*0008*/ 	.word	0x00000000
	.align		4
        /*000c*/ 	.word	0xfffffffe
	.align		4
        /*0010*/ 	.word	0x00000000
	.align		4
        /*0014*/ 	.word	0xfffffffd
	.align		4
        /*0018*/ 	.word	0x00000000
	.align		4
        /*001c*/ 	.word	0xfffffffc


//--------------------- .text.feature_transformer_slice_forward --------------------------
	.section	.text.feature_transformer_slice_forward,"ax",@progbits
	.align	128
        .global         feature_transformer_slice_forward
        .type           feature_transformer_slice_forward,@function
        .size           feature_transformer_slice_forward,(.L_x_5 - feature_transformer_slice_forward)
        .other          feature_transformer_slice_forward,@"STO_CUDA_ENTRY STV_DEFAULT"
feature_transformer_slice_forward:
.text.feature_transformer_slice_forward:
[----:B------:R-:W-:Y:S01]  /*0000*/  LDC R1, c[0x0][0x37c] ;  /* 0x0000df00ff017b82 */ /* 0x000fe20000000800 */
[----:B------:R-:W0:Y:S07]  /*0010*/  S2R R0, SR_TID.X ;  /* 0x0000000000007919 */ /* 0x000e2e0000002100 */
[----:B------:R-:W0:Y:S01]  /*0020*/  LDC.64 R10, c[0x0][0x390] ;  /* 0x0000e400ff0a7b82 */ /* 0x000e220000000a00 */
[----:B------:R-:W1:Y:S01]  /*0030*/  LDCU.64 UR6, c[0x0][0x358] ;  /* 0x00006b00ff0677ac */ /* 0x000e620008000a00 */
[----:B------:R-:W2:Y:S06]  /*0040*/  S2R R7, SR_CTAID.X ;  /* 0x0000000000077919 */ /* 0x000eac0000002500 */
[----:B------:R-:W3:Y:S01]  /*0050*/  LDC.64 R2, c[0x0][0x380] ;  /* 0x0000e000ff027b82 */ /* 0x000ee20000000a00 */
[----:B0-----:R-:W-:-:S04]  /*0060*/  IMAD.WIDE.U32 R10, R0, 0x4, R10 ;  /* 0x00000004000a7825 */ /* 0x001fc800078e000a */
[----:B--2---:R-:W-:Y:S01]  /*0070*/  IMAD R5, R7, 0x1e, RZ ;  /* 0x0000001e07057824 */ /* 0x004fe200078e02ff */
[----:B-1----:R-:W2:Y:S03]  /*0080*/  LDG.E R4, desc[UR6][R10.64] ;  /* 0x000000060a047981 */ /* 0x002ea6000c1e1900 */
[----:B---3--:R-:W-:-:S05]  /*0090*/  IMAD.WIDE.U32 R2, R5, 0x4, R2 ;  /* 0x0000000405027825 */ /* 0x008fca00078e0002 */
[----:B------:R-:W3:Y:S01]  /*00a0*/  LDG.E R8, desc[UR6][R2.64] ;  /* 0x0000000602087981 */ /* 0x000ee2000c1e1900 */
[----:B------:R-:W0:Y:S01]  /*00b0*/  S2UR UR5, SR_CgaCtaId ;  /* 0x00000000000579c3 */ /* 0x000e220000008800 */
[----:B------:R-:W-:Y:S01]  /*00c0*/  UMOV UR4, 0x400 ;  /* 0x0000040000047882 */ /* 0x000fe20000000000 */
[----:B------:R-:W-:Y:S01]  /*00d0*/  IMAD R7, R7, 0x101, RZ ;  /* 0x0000010107077824 */ /* 0x000fe200078e02ff */
[----:B0-----:R-:W-:-:S06]  /*00e0*/  ULEA UR4, UR5, UR4, 0x18 ;  /* 0x0000000405047291 */ /* 0x001fcc000f8ec0ff */
[----:B------:R-:W-:-:S05]  /*00f0*/  LEA R5, R0, UR4, 0x2 ;  /* 0x0000000400057c11 */ /* 0x000fca000f8e10ff */
[----:B--2---:R0:W-:Y:S01]  /*0100*/  STS [R5], R4 ;  /* 0x0000000405007388 */ /* 0x0041e20000000800 */
[----:B------:R-:W-:Y:S01]  /*0110*/  IMAD.MOV.U32 R6, RZ, RZ, R4 ;  /* 0x000000ffff067224 */ /* 0x000fe200078e0004 */
[----:B---3--:R-:W-:-:S13]  /*0120*/  ISETP.NE.AND P0, PT, R8, -0x1, PT ;  /* 0xffffffff0800780c */ /* 0x008fda0003f05270 */
[----:B0-----:R-:W-:Y:S05]  /*0130*/  @!P0 BRA `(.L_x_0) ;  /* 0x0000001400908947 */ /* 0x001fea0003800000 */
[----:B------:R-:W0:Y:S01]  /*0140*/  LDCU.64 UR4, c[0x0][0x388] ;  /* 0x00007100ff0477ac */ /* 0x000e220008000a00 */
[----:B------:R-:W-:-:S05]  /*0150*/  IMAD R9, R8, 0x101, RZ ;  /* 0x0000010108097824 */ /* 0x000fca00078e02ff */
[----:B------:R-:W-:-:S05]  /*0160*/  IADD3 R6, P1, PT, R9, R0, RZ ;  /* 0x0000000009067210 */ /* 0x000fca0007f3e0ff */
[----:B------:R-:W-:Y:S01]  /*0170*/  IMAD.X R9, RZ, RZ, RZ, P1 ;  /* 0x000000ffff097224 */ /* 0x000fe200008e06ff */
[----:B0-----:R-:W-:-:S04]  /*0180*/  LEA R10, P1, R6, UR4, 0x2 ;  /* 0x00000004060a7c11 */ /* 0x001fc8000f8210ff */
[----:B------:R-:W-:Y:S02]  /*0190*/  LEA.HI.X R11, R6, UR5, R9, 0x2, P1 ;  /* 0x00000005060b7c11 */ /* 0x000fe400088f1409 */
[----:B------:R-:W2:Y:S04]  /*01a0*/  LDG.E R9, desc[UR6][R2.64+0x4] ;  /* 0x0000040602097981 */ /* 0x000ea8000c1e1900 */
[----:B------:R-:W3:Y:S02]  /*01b0*/  LDG.E R11, desc[UR6][R10.64+0x4] ;  /* 0x000004060a0b7981 */ /* 0x000ee4000c1e1900 */
[----:B---3--:R-:W-:-:S05]  /*01c0*/  FADD R4, R4, R11 ;  /* 0x0000000b04047221 */ /* 0x008fca0000000000 */
[----:B------:R0:W-:Y:S01]  /*01d0*/  STS [R5], R4 ;  /* 0x0000000405007388 */ /* 0x0001e20000000800 */
[----:B--2---:R-:W-:Y:S02]  /*01e0*/  ISETP.NE.AND P1, PT, R9, -0x1, PT ;  /* 0xffffffff0900780c */ /* 0x004fe40003f25270 */
[----:B------:R-:W-:-:S11]  /*01f0*/  MOV R6, R4 ;  /* 0x0000000400067202 */ /* 0x000fd60000000f00 */
[----:B0-----:R-:W-:Y:S05]  /*0200*/  @!P1 BRA `(.L_x_0) ;  /* 0x00000014005c9947 */ /* 0x001fea0003800000 */
[----:B------:R-:W-:-:S05]  /*0210*/  IMAD R9, R9, 0x101, RZ ;  /* 0x0000010109097824 */ /* 0x000fca00078e02ff */
[----:B------:R-:W-:-:S05]  /*0220*/  IADD3 R6, P1, PT, R9, R0, RZ ;  /* 0x0000000009067210 */ /* 0x000fca0007f3e0ff */
[----:B------:R-:W-:Y:S01]  /*0230*/  IMAD.X R9, RZ, RZ, RZ, P1 ;  /* 0x000000ffff097224 */ /* 0x000fe200008e06ff */
[----:B------:R-:W-:-:S04]  /*0240*/  LEA R10, P1, R6, UR4, 0x2 ;  /* 0x00000004060a7c11 */ /* 0x000fc8000f8210ff */
        /* <DEDUP_REMOVED lines=320> */
[----:B------:R-:W2:Y:S01]  /*1650*/  LDG.E R6, desc[UR6][R2.64+0x74] ;  /* 0x0000740602067981 */ /* 0x000ea2000c1e1900 */
[----:B------:R-:W-:-:S05]  /*1660*/  IMAD R9, R9, 0x101, RZ ;  /* 0x0000010109097824 */ /* 0x000fca00078e02ff */
[----:B------:R-:W-:-:S05]  /*1670*/  IADD3 R9, P2, PT, R9, R0, RZ ;  /* 0x0000000009097210 */ /* 0x000fca0007f5e0ff */
[----:B------:R-:W-:Y:S01]  /*1680*/  IMAD.X R12, RZ, RZ, RZ, P2 ;  /* 0x000000ffff0c7224 */ /* 0x000fe200010e06ff */
[----:B------:R-:W-:-:S04]  /*1690*/  LEA R10, P2, R9, UR4, 0x2 ;  /* 0x00000004090a7c11 */ /* 0x000fc8000f8410ff */
[----:B------:R-:W-:-:S06]  /*16a0*/  LEA.HI.X R11, R9, UR5, R12, 0x2, P2 ;  /* 0x00000005090b7c11 */ /* 0x000fcc00090f140c */
[----:B------:R-:W3:Y:S01]  /*16b0*/  LDG.E R11, desc[UR6][R10.64+0x4] ;  /* 0x000004060a0b7981 */ /* 0x000ee2000c1e1900 */
[----:B--2---:R-:W-:-:S13]  /*16c0*/  ISETP.NE.AND P1, PT, R6, -0x1, PT ;  /* 0xffffffff0600780c */ /* 0x004fda0003f25270 */
[----:B------:R-:W-:-:S05]  /*16d0*/  @P1 IMAD R13, R6, 0x101, RZ ;  /* 0x00000101060d1824 */ /* 0x000fca00078e02ff */
[----:B------:R-:W-:-:S04]  /*16e0*/  @P1 IADD3 R6, P2, PT, R13, R0, RZ ;  /* 0x000000000d061210 */ /* 0x000fc80007f5e0ff */
[----:B------:R-:W-:Y:S02]  /*16f0*/  @P1 IADD3.X R9, PT, PT, RZ, RZ, RZ, P2, !PT ;  /* 0x000000ffff091210 */ /* 0x000fe400017fe4ff */
[----:B------:R-:W-:-:S04]  /*1700*/  @P1 LEA R12, P2, R6, UR4, 0x2 ;  /* 0x00000004060c1c11 */ /* 0x000fc8000f8410ff */
[----:B------:R-:W-:-:S06]  /*1710*/  @P1 LEA.HI.X R13, R6, UR5, R9, 0x2, P2 ;  /* 0x00000005060d1c11 */ /* 0x000fcc00090f1409 */
[----:B------:R-:W2:Y:S01]  /*1720*/  @P1 LDG.E R13, desc[UR6][R12.64+0x4] ;  /* 0x000004060c0d1981 */ /* 0x000ea2000c1e1900 */
[----:B---3--:R-:W-:-:S04]  /*1730*/  FADD R4, R4, R11 ;  /* 0x0000000b04047221 */ /* 0x008fc80000000000 */
[----:B------:R-:W-:Y:S01]  /*1740*/  IMAD.MOV.U32 R6, RZ, RZ, R4 ;  /* 0x000000ffff067224 */ /* 0x000fe200078e0004 */
[----:B------:R0:W-:Y:S01]  /*1750*/  STS [R5], R4 ;  /* 0x0000000405007388 */ /* 0x0001e20000000800 */
[----:B--2---:R-:W-:-:S05]  /*1760*/  @P1 FADD R6, R4, R13 ;  /* 0x0000000d04061221 */ /* 0x004fca0000000000 */
[----:B------:R0:W-:Y:S02]  /*1770*/  @P1 STS [R5], R6 ;  /* 0x0000000605001388 */ /* 0x0001e40000000800 */
.L_x_0:
[----:B------:R-:W-:Y:S01]  /*1780*/  ISETP.NE.AND P1, PT, R0, RZ, PT ;  /* 0x000000ff0000720c */ /* 0x000fe20003f25270 */
[----:B------:R-:W-:-:S12]  /*1790*/  BSSY.RECONVERGENT B0, `(.L_x_1) ;  /* 0x00000d7000007945 */ /* 0x000fd80003800200 */
[----:B------:R-:W-:Y:S05]  /*17a0*/  @P1 BRA `(.L_x_2) ;  /* 0x0000000c00541947 */ /* 0x000fea0003800000 */
[----:B------:R-:W-:Y:S01]  /*17b0*/  HFMA2 R9, -RZ, RZ, 0, 0 ;  /* 0x00000000ff097431 */ /* 0x000fe200000001ff */
[----:B------:R-:W-:Y:S06]  /*17c0*/  @!P0 BRA `(.L_x_3) ;  /* 0x0000000c003c8947 */ /* 0x000fec0003800000 */
[----:B0-----:R-:W0:Y:S01]  /*17d0*/  LDC.64 R4, c[0x0][0x388] ;  /* 0x0000e200ff047b82 */ /* 0x001e220000000a00 */
[----:B------:R-:W-:Y:S02]  /*17e0*/  IMAD R11, R8, 0x101, RZ ;  /* 0x00000101080b7824 */ /* 0x000fe400078e02ff */
[----:B------:R-:W2:Y:S02]  /*17f0*/  LDG.E R8, desc[UR6][R2.64+0x4] ;  /* 0x0000040602087981 */ /* 0x000ea4000c1e1900 */
[----:B0-----:R-:W-:-:S06]  /*1800*/  IMAD.WIDE.U32 R10, R11, 0x4, R4 ;  /* 0x000000040b0a7825 */ /* 0x001fcc00078e0004 */
[----:B------:R-:W3:Y:S01]  /*1810*/  LDG.E R10, desc[UR6][R10.64] ;  /* 0x000000060a0a7981 */ /* 0x000ee2000c1e1900 */
[----:B--2---:R-:W-:Y:S01]  /*1820*/  ISETP.NE.AND P0, PT, R8, -0x1, PT ;  /* 0xffffffff0800780c */ /* 0x004fe20003f05270 */
[----:B---3--:R-:W-:-:S12]  /*1830*/  FADD R9, RZ, R10 ;  /* 0x0000000aff097221 */ /* 0x008fd80000000000 */
[----:B------:R-:W-:Y:S05]  /*1840*/  @!P0 BRA `(.L_x_3) ;  /* 0x0000000c001c8947 */ /* 0x000fea0003800000 */
[----:B------:R-:W-:Y:S02]  /*1850*/  IMAD R11, R8, 0x101, RZ ;  /* 0x00000101080b7824 */ /* 0x000fe400078e02ff */
[----:B------:R-:W2:Y:S02]  /*1860*/  LDG.E R8, desc[UR6][R2.64+0x8] ;  /* 0x0000080602087981 */ /* 0x000ea4000c1e1900 */
[----:B------:R-:W-:-:S06]  /*1870*/  IMAD.WIDE.U32 R10, R11, 0x4, R4 ;  /* 0x000000040b0a7825 */ /* 0x000fcc00078e0004 */
[----:B------:R-:W3:Y:S01]  /*1880*/  LDG.E R10, desc[UR6][R10.64] ;  /* 0x000000060a0a7981 */ /* 0x000ee2000c1e1900 */
[----:B--2---:R-:W-:Y:S01]  /*1890*/  ISETP.NE.AND P0, PT, R8, -0x1, PT ;  /* 0xffffffff0800780c */ /* 0x004fe20003f05270 */
[----:B---3--:R-:W-:-:S12]  /*18a0*/  FADD R9, R9, R10 ;  /* 0x0000000a09097221 */ /* 0x008fd80000000000 */
        /* <DEDUP_REMOVED lines=183> */
[----:B------:R-:W2:Y:S01]  /*2420*/  LDG.E R2, desc[UR6][R2.64+0x74] ;  /* 0x0000740602027981 */ /* 0x000ea2000c1e1900 */
[----:B------:R-:W-:-:S04]  /*2430*/  IMAD R11, R8, 0x101, RZ ;  /* 0x00000101080b7824 */ /* 0x000fc800078e02ff */
[----:B------:R-:W-:-:S06]  /*2440*/  IMAD.WIDE.U32 R10, R11, 0x4, R4 ;  /* 0x000000040b0a7825 */ /* 0x000fcc00078e0004 */
[----:B------:R-:W3:Y:S01]  /*2450*/  LDG.E R10, desc[UR6][R10.64] ;  /* 0x000000060a0a7981 */ /* 0x000ee2000c1e1900 */
[----:B--2---:R-:W-:-:S13]  /*2460*/  ISETP.NE.AND P0, PT, R2, -0x1, PT ;  /* 0xffffffff0200780c */ /* 0x004fda0003f05270 */
[----:B------:R-:W-:-:S04]  /*2470*/  @P0 IMAD R13, R2, 0x101, RZ ;  /* 0x00000101020d0824 */ /* 0x000fc800078e02ff */
[----:B------:R-:W-:-:S06]  /*2480*/  @P0 IMAD.WIDE.U32 R4, R13, 0x4, R4 ;  /* 0x000000040d040825 */ /* 0x000fcc00078e0004 */
[----:B------:R-:W2:Y:S01]  /*2490*/  @P0 LDG.E R4, desc[UR6][R4.64] ;  /* 0x0000000604040981 */ /* 0x000ea2000c1e1900 */
[----:B---3--:R-:W-:-:S04]  /*24a0*/  FADD R9, R9, R10 ;  /* 0x0000000a09097221 */ /* 0x008fc80000000000 */
[----:B--2---:R-:W-:-:S07]  /*24b0*/  @P0 FADD R9, R9, R4 ;  /* 0x0000000409090221 */ /* 0x004fce0000000000 */
.L_x_3:
[----:B------:R-:W1:Y:S02]  /*24c0*/  LDC.64 R2, c[0x0][0x398] ;  /* 0x0000e600ff027b82 */ /* 0x000e640000000a00 */
[----:B-1----:R-:W-:-:S04]  /*24d0*/  LEA R2, P0, R7, R2, 0x2 ;  /* 0x0000000207027211 */ /* 0x002fc800078010ff */
[----:B------:R-:W-:-:S05]  /*24e0*/  LEA.HI.X R3, R7, R3, RZ, 0x2, P0 ;  /* 0x0000000307037211 */ /* 0x000fca00000f14ff */
[----:B------:R1:W-:Y:S04]  /*24f0*/  STG.E desc[UR6][R2.64], R9 ;  /* 0x0000000902007986 */ /* 0x0003e8000c101906 */
.L_x_2:
[----:B------:R-:W-:Y:S05]  /*2500*/  BSYNC.RECONVERGENT B0 ;  /* 0x0000000000007941 */ /* 0x000fea0003800200 */
.L_x_1:
[----:B------:R-:W2:Y:S01]  /*2510*/  LDCU.64 UR4, c[0x0][0x398] ;  /* 0x00007300ff0477ac */ /* 0x000ea20008000a00 */
[----:B------:R-:W-:-:S05]  /*2520*/  IADD3 R0, P0, PT, R7, R0, RZ ;  /* 0x0000000007007210 */ /* 0x000fca0007f1e0ff */
[----:B-1----:R-:W-:Y:S01]  /*2530*/  IMAD.X R3, RZ, RZ, RZ, P0 ;  /* 0x000000ffff037224 */ /* 0x002fe200000e06ff */
[----:B--2---:R-:W-:-:S04]  /*2540*/  LEA R2, P0, R0, UR4, 0x2 ;  /* 0x0000000400027c11 */ /* 0x004fc8000f8010ff */
[----:B------:R-:W-:-:S05]  /*2550*/  LEA.HI.X R3, R0, UR5, R3, 0x2, P0 ;  /* 0x0000000500037c11 */ /* 0x000fca00080f1403 */
[----:B------:R-:W-:Y:S01]  /*2560*/  STG.E desc[UR6][R2.64+0x4], R6 ;  /* 0x0000040602007986 */ /* 0x000fe2000c101906 */
[----:B------:R-:W-:Y:S05]  /*2570*/  EXIT ;  /* 0x000000000000794d */ /* 0x000fea0003800000 */
.L_x_4:
[----:B------:R-:W-:-:S00]  /*2580*/  BRA `(.L_x_4) ;  /* 0xfffffffc00fc7947 */ /* 0x000fc0000383ffff */
[----:B------:R-:W-:-:S00]  /*2590*/  NOP ;  /* 0x0000000000007918 */ /* 0x000fc00000000000 */
        /* <DEDUP_REMOVED lines=14> */
.L_x_5:


//--------------------- .nv.shared.feature_transformer_slice_forward --------------------------
	.section	.nv.shared.feature_transformer_slice_forward,"aw",@nobits
	.sectionflags	@""
	.align	4
.nv.shared.feature_transformer_slice_forward:
	.zero		2048


//--------------------- .nv.shared.reserved.0     --------------------------
	.section	.nv.shared.reserved.0,"aw",@nobits
	.weak		__nv_reservedSMEM_offset_0_alias
	.size		__nv_reservedSMEM_offset_0_alias, 0, 64
	.other		__nv_reservedSMEM_offset_0_alias,@"STO_CUDA_RESERVED_SHARED STV_DEFAULT"
__nv_reservedSMEM_offset_0_alias:
	.zero		0
	.zero		64


//--------------------- .nv.constant0.feature_transformer_slice_forward --------------------------
	.section	.nv.constant0.feature_transformer_slice_forward,"a",@progbits
	.sectionflags	@""
	.align	4
.nv.constant0.feature_transformer_slice_forward:
	.zero		928


//--------------------- SYMBOLS --------------------------

	.type		.nv.reservedSmem.offset0,@object
	.size		.nv.reservedSmem.offset0,0x4
	.type		.nv.reservedSmem.cap,@object
	.size		.nv.reservedSmem.cap,0x4
